//
// Generated by NVIDIA NVVM Compiler
//
// Compiler Build ID: CL-36424714
// Cuda compilation tools, release 13.0, V13.0.88
// Based on NVVM 20.0.0
//

.version 9.0
.target sm_100
.address_size 64

	// .globl	_Z15multiple_blocksv
.extern .func  (.param .b32 func_retval0) vprintf
(
	.param .b64 vprintf_param_0,
	.param .b64 vprintf_param_1
)
;
.global .align 1 .b8 $str[50] = {32, 72, 101, 121, 32, 116, 104, 105, 115, 32, 105, 115, 32, 98, 101, 105, 110, 103, 32, 101, 120, 101, 99, 117, 116, 101, 100, 32, 105, 110, 32, 100, 105, 102, 102, 101, 114, 101, 110, 116, 32, 98, 108, 111, 99, 107, 115, 32, 10};

.visible .entry _Z15multiple_blocksv()
{
	.reg .b32 	%r<3>;
	.reg .b64 	%rd<3>;

	mov.u64 	%rd1, $str;
	cvta.global.u64 	%rd2, %rd1;
	{ // callseq 0, 0
	.param .b64 param0;
	st.param.b64 	[param0], %rd2;
	.param .b64 param1;
	st.param.b64 	[param1], 0;
	.param .b32 retval0;
	call.uni (retval0), 
	vprintf, 
	(
	param0, 
	param1
	);
	ld.param.b32 	%r1, [retval0];
	} // callseq 0
	ret;

}


// ===== COMPILED SASS (sm_100) =====

	.target	sm_100

	.elftype	@"ET_EXEC"


//--------------------- .note.nv.tkinfo           --------------------------
	.section	.note.nv.tkinfo,"",@"SHT_NOTE"
	.sectionflags	@"SHF_NOTE_NV_TKINFO"
	.tkinfo
        /*0018*/ 	.word	0x00000002
        /*0030*/ 	.string	""
        /*0030*/ 	.string	"ptxas"
        /*0030*/ 	.string	"Cuda compilation tools, release 13.0, V13.0.88"
        /*0030*/ 	.string	"Build cuda_13.0.r13.0/compiler.36424714_0"
        /*0030*/ 	.string	"-arch sm_100 -m 64 "



//--------------------- .note.nv.cuinfo           --------------------------
	.section	.note.nv.cuinfo,"",@"SHT_NOTE"
	.sectionflags	@"SHF_NOTE_NV_CUINFO"
        /*0018*/ 	.short	0x0002
        /*001a*/ 	.short	0x0064
        /*001c*/ 	.short	0x0082
	.zero		2


//--------------------- .nv.info                  --------------------------
	.section	.nv.info,"",@"SHT_CUDA_INFO"
	.align	4


	//----- nvinfo : EIATTR_REGCOUNT
	.align		4
        /*0000*/ 	.byte	0x04, 0x2f
        /*0002*/ 	.short	(.L_2 - .L_1)
	.align		4
.L_1:
        /*0004*/ 	.word	index@(_Z15multiple_blocksv)
        /*0008*/ 	.word	0x00000018


	//----- nvinfo : EIATTR_FRAME_SIZE
	.align		4
.L_2:
        /*000c*/ 	.byte	0x04, 0x11
        /*000e*/ 	.short	(.L_4 - .L_3)
	.align		4
.L_3:
        /*0010*/ 	.word	index@(_Z15multiple_blocksv)
        /*0014*/ 	.word	0x00000000


	//----- nvinfo : EIATTR_MIN_STACK_SIZE
	.align		4
.L_4:
        /*0018*/ 	.byte	0x04, 0x12
        /*001a*/ 	.short	(.L_6 - .L_5)
	.align		4
.L_5:
        /*001c*/ 	.word	index@(_Z15multiple_blocksv)
        /*0020*/ 	.word	0x00000000
.L_6:


//--------------------- .nv.compat                --------------------------
	.section	.nv.compat,"",@"SHT_CUDA_COMPAT_INFO"
	.align	4
        /*0000*/ 	.byte	0x02, 0x09, 0x00, 0x00, 0x02, 0x02, 0x01, 0x00, 0x02, 0x05, 0x05, 0x00, 0x03, 0x07, 0x01, 0x01
        /*0010*/ 	.byte	0x02, 0x03, 0x00, 0x00, 0x02, 0x06, 0x01, 0x00, 0x04, 0x0b, 0x08, 0x00, 0x09, 0x00, 0x00, 0x00
        /*0020*/ 	.byte	0x00, 0x00, 0x00, 0x00


//--------------------- .nv.info._Z15multiple_blocksv --------------------------
	.section	.nv.info._Z15multiple_blocksv,"",@"SHT_CUDA_INFO"
	.sectionflags	@""
	.align	4


	//----- nvinfo : EIATTR_CUDA_API_VERSION
	.align		4
        /*0000*/ 	.byte	0x04, 0x37
        /*0002*/ 	.short	(.L_8 - .L_7)
.L_7:
        /*0004*/ 	.word	0x00000082


	//----- nvinfo : EIATTR_SPARSE_MMA_MASK
	.align		4
.L_8:
        /*0008*/ 	.byte	0x03, 0x50
        /*000a*/ 	.short	0x0000


	//----- nvinfo : EIATTR_MAXREG_COUNT
	.align		4
        /*000c*/ 	.byte	0x03, 0x1b
        /*000e*/ 	.short	0x00ff


	//----- nvinfo : EIATTR_EXTERNS
	.align		4
        /*0010*/ 	.byte	0x04, 0x0f
        /*0012*/ 	.short	(.L_10 - .L_9)


	//   ....[0]....
	.align		4
.L_9:
        /*0014*/ 	.word	index@(vprintf)


	//----- nvinfo : EIATTR_MERCURY_ISA_VERSION
	.align		4
.L_10:
        /*0018*/ 	.byte	0x03, 0x5f
        /*001a*/ 	.short	0x0101


	//----- nvinfo : EIATTR_VRC_CTA_INIT_COUNT
	.align		4
        /*001c*/ 	.byte	0x02, 0x4a
	.zero		1
	.zero		1


	//----- nvinfo : EIATTR_SYSCALL_OFFSETS
	.align		4
        /*0020*/ 	.byte	0x04, 0x46
        /*0022*/ 	.short	(.L_12 - .L_11)


	//   ....[0]....
.L_11:
        /*0024*/ 	.word	0x00000080


	//----- nvinfo : EIATTR_EXIT_INSTR_OFFSETS
	.align		4
.L_12:
        /*0028*/ 	.byte	0x04, 0x1c
        /*002a*/ 	.short	(.L_14 - .L_13)


	//   ....[0]....
.L_13:
        /*002c*/ 	.word	0x00000090


	//----- nvinfo : EIATTR_SW_WAR
	.align		4
.L_14:
        /*0030*/ 	.byte	0x04, 0x36
        /*0032*/ 	.short	(.L_16 - .L_15)
.L_15:
        /*0034*/ 	.word	0x00000008
.L_16:


//--------------------- .nv.callgraph             --------------------------
	.section	.nv.callgraph,"",@"SHT_CUDA_CALLGRAPH"
	.align	4
	.sectionentsize	8
	.align		4
        /*0000*/ 	.word	0x00000000
	.align		4
        /*0004*/ 	.word	0xffffffff
	.align		4
        /*0008*/ 	.word	index@(_Z15multiple_blocksv)
	.align		4
        /*000c*/ 	.word	index@(vprintf)
	.align		4
        /*0010*/ 	.word	0x00000000
	.align		4
        /*0014*/ 	.word	0xfffffffe
	.align		4
        /*0018*/ 	.word	0x00000000
	.align		4
        /*001c*/ 	.word	0xfffffffd
	.align		4
        /*0020*/ 	.word	0x00000000
	.align		4
        /*0024*/ 	.word	0xfffffffc


//--------------------- .nv.constant4             --------------------------
	.section	.nv.constant4,"a",@progbits
	.align	8
	.align		8
.nv.constant4:
        /*0000*/ 	.dword	vprintf
	.align		8
        /*0008*/ 	.dword	$str


//--------------------- .text._Z15multiple_blocksv --------------------------
	.section	.text._Z15multiple_blocksv,"ax",@progbits
	.align	128
        .global         _Z15multiple_blocksv
        .type           _Z15multiple_blocksv,@function
        .size           _Z15multiple_blocksv,(.L_x_2 - _Z15multiple_blocksv)
        .other          _Z15multiple_blocksv,@"STO_CUDA_ENTRY STV_DEFAULT"
_Z15multiple_blocksv:
.text._Z15multiple_blocksv:
[----:B------:R-:W0:Y:S01]  /*0000*/  LDC R1, c[0x0][0x37c] ;  /* 0x0000df00ff017b82 */ /* 0x000e220000000800 */
[----:B------:R-:W-:Y:S01]  /*0010*/  MOV R0, 0x0 ;  /* 0x0000000000007802 */ /* 0x000fe20000000f00 */
[----:B------:R-:W1:Y:S01]  /*0020*/  LDCU.64 UR4, c[0x4][0x8] ;  /* 0x01000100ff0477ac */ /* 0x000e620008000a00 */
[----:B------:R-:W-:-:S05]  /*0030*/  CS2R R6, SRZ ;  /* 0x0000000000067805 */ /* 0x000fca000001ff00 */
[----:B------:R2:W3:Y:S01]  /*0040*/  LDC.64 R2, c[0x4][R0] ;  /* 0x0100000000027b82 */ /* 0x0004e20000000a00 */
[----:B-1----:R-:W-:Y:S02]  /*0050*/  IMAD.U32 R4, RZ, RZ, UR4 ;  /* 0x00000004ff047e24 */ /* 0x002fe4000f8e00ff */
[----:B--2---:R-:W-:-:S07]  /*0060*/  IMAD.U32 R5, RZ, RZ, UR5 ;  /* 0x00000005ff057e24 */ /* 0x004fce000f8e00ff */
[----:B------:R-:W-:-:S07]  /*0070*/  LEPC R20, `(.L_x_0) ;  /* 0x000000001014794e */ /* 0x000fce0000000000 */
[----:B0--3--:R-:W-:Y:S05]  /*0080*/  CALL.ABS.NOINC R2 ;  /* 0x0000000002007343 */ /* 0x009fea0003c00000 */
.L_x_0:
[----:B------:R-:W-:Y:S05]  /*0090*/  EXIT ;  /* 0x000000000000794d */ /* 0x000fea0003800000 */
.L_x_1:
[----:B------:R-:W-:-:S00]  /*00a0*/  BRA `(.L_x_1) ;  /* 0xfffffffc00fc7947 */ /* 0x000fc0000383ffff */
[----:B------:R-:W-:-:S00]  /*00b0*/  NOP ;  /* 0x0000000000007918 */ /* 0x000fc00000000000 */
        /* <DEDUP_REMOVED lines=12> */
.L_x_2:


//--------------------- .nv.global.init           --------------------------
	.section	.nv.global.init,"aw",@progbits
.nv.global.init:
	.type		$str,@object
	.size		$str,(.L_0 - $str)
$str:
        /*0000*/ 	.byte	0x20, 0x48, 0x65, 0x79, 0x20, 0x74, 0x68, 0x69, 0x73, 0x20, 0x69, 0x73, 0x20, 0x62, 0x65, 0x69
        /*0010*/ 	.byte	0x6e, 0x67, 0x20, 0x65, 0x78, 0x65, 0x63, 0x75, 0x74, 0x65, 0x64, 0x20, 0x69, 0x6e, 0x20, 0x64
        /*0020*/ 	.byte	0x69, 0x66, 0x66, 0x65, 0x72, 0x65, 0x6e, 0x74, 0x20, 0x62, 0x6c, 0x6f, 0x63, 0x6b, 0x73, 0x20
        /*0030*/ 	.byte	0x0a, 0x00
.L_0:


//--------------------- .nv.shared.reserved.0     --------------------------
	.section	.nv.shared.reserved.0,"aw",@nobits
	.weak		__nv_reservedSMEM_offset_0_alias
	.size		__nv_reservedSMEM_offset_0_alias, 0, 64
	.other		__nv_reservedSMEM_offset_0_alias,@"STO_CUDA_RESERVED_SHARED STV_DEFAULT"
__nv_reservedSMEM_offset_0_alias:
	.zero		0
	.zero		64


//--------------------- .nv.constant0._Z15multiple_blocksv --------------------------
	.section	.nv.constant0._Z15multiple_blocksv,"a",@progbits
	.sectionflags	@""
	.align	4
.nv.constant0._Z15multiple_blocksv:
	.zero		896


//--------------------- SYMBOLS --------------------------

	.type		.nv.reservedSmem.offset0,@object
	.size		.nv.reservedSmem.offset0,0x4
	.type		vprintf,@function
